	.headerflags	@"EF_CUDA_TEXMODE_UNIFIED EF_CUDA_64BIT_ADDRESS EF_CUDA_ACCELERATORS EF_CUDA_SM90 EF_CUDA_VIRTUAL_SM(EF_CUDA_SM90)"
	.elftype	@"ET_EXEC"


//--------------------- .nv.info                  --------------------------
	.section	.nv.info,"",@"SHT_CUDA_INFO"
	.align	4


	//----- nvinfo : EIATTR_REGCOUNT
	.align		4
        /*0000*/ 	.byte	0x04, 0x2f
        /*0002*/ 	.short	(.L_3 - .L_2)
	.align		4
.L_2:
        /*0004*/ 	.word	index@(triton_poi_fused__native_batch_norm_legit_no_training_add_convolution_relu_threshold_backward_3)
        /*0008*/ 	.word	0x00000020


	//----- nvinfo : EIATTR_MIN_STACK_SIZE
	.align		4
.L_3:
        /*000c*/ 	.byte	0x04, 0x12
        /*000e*/ 	.short	(.L_5 - .L_4)
	.align		4
.L_4:
        /*0010*/ 	.word	index@(triton_poi_fused__native_batch_norm_legit_no_training_add_convolution_relu_threshold_backward_3)
        /*0014*/ 	.word	0x00000000


	//----- nvinfo : EIATTR_FRAME_SIZE
	.align		4
.L_5:
        /*0018*/ 	.byte	0x04, 0x11
        /*001a*/ 	.short	(.L_7 - .L_6)
	.align		4
.L_6:
        /*001c*/ 	.word	index@(triton_poi_fused__native_batch_norm_legit_no_training_add_convolution_relu_threshold_backward_3)
        /*0020*/ 	.word	0x00000000


	//----- nvinfo : EIATTR_MIN_STACK_SIZE
	.align		4
.L_7:
        /*0024*/ 	.byte	0x04, 0x12
        /*0026*/ 	.short	(.L_9 - .L_8)
	.align		4
.L_8:
        /*0028*/ 	.word	index@(triton_poi_fused__native_batch_norm_legit_no_training_add_convolution_relu_threshold_backward_3)
        /*002c*/ 	.word	0x00000000
.L_9:


//--------------------- .nv.info.triton_poi_fused__native_batch_norm_legit_no_training_add_convolution_relu_threshold_backward_3 --------------------------
	.section	.nv.info.triton_poi_fused__native_batch_norm_legit_no_training_add_convolution_relu_threshold_backward_3,"",@"SHT_CUDA_INFO"
	.sectionflags	@""
	.align	4


	//----- nvinfo : EIATTR_CUDA_API_VERSION
	.align		4
        /*0000*/ 	.byte	0x04, 0x37
        /*0002*/ 	.short	(.L_11 - .L_10)
.L_10:
        /*0004*/ 	.word	0x0000007c


	//----- nvinfo : EIATTR_KPARAM_INFO
	.align		4
.L_11:
        /*0008*/ 	.byte	0x04, 0x17
        /*000a*/ 	.short	(.L_13 - .L_12)
.L_12:
        /*000c*/ 	.word	0x00000000
        /*0010*/ 	.short	0x0009
        /*0012*/ 	.short	0x0048
        /*0014*/ 	.byte	0x00, 0xf0, 0x11, 0x00


	//----- nvinfo : EIATTR_KPARAM_INFO
	.align		4
.L_13:
        /*0018*/ 	.byte	0x04, 0x17
        /*001a*/ 	.short	(.L_15 - .L_14)
.L_14:
        /*001c*/ 	.word	0x00000000
        /*0020*/ 	.short	0x0008
        /*0022*/ 	.short	0x0040
        /*0024*/ 	.byte	0x00, 0xf4, 0x21, 0x00


	//----- nvinfo : EIATTR_KPARAM_INFO
	.align		4
.L_15:
        /*0028*/ 	.byte	0x04, 0x17
        /*002a*/ 	.short	(.L_17 - .L_16)
.L_16:
        /*002c*/ 	.word	0x00000000
        /*0030*/ 	.short	0x0007
        /*0032*/ 	.short	0x0038
        /*0034*/ 	.byte	0x00, 0xf4, 0x21, 0x00


	//----- nvinfo : EIATTR_KPARAM_INFO
	.align		4
.L_17:
        /*0038*/ 	.byte	0x04, 0x17
        /*003a*/ 	.short	(.L_19 - .L_18)
.L_18:
        /*003c*/ 	.word	0x00000000
        /*0040*/ 	.short	0x0006
        /*0042*/ 	.short	0x0030
        /*0044*/ 	.byte	0x00, 0xf4, 0x21, 0x00


	//----- nvinfo : EIATTR_KPARAM_INFO
	.align		4
.L_19:
        /*0048*/ 	.byte	0x04, 0x17
        /*004a*/ 	.short	(.L_21 - .L_20)
.L_20:
        /*004c*/ 	.word	0x00000000
        /*0050*/ 	.short	0x0005
        /*0052*/ 	.short	0x0028
        /*0054*/ 	.byte	0x00, 0xf4, 0x21, 0x00


	//----- nvinfo : EIATTR_KPARAM_INFO
	.align		4
.L_21:
        /*0058*/ 	.byte	0x04, 0x17
        /*005a*/ 	.short	(.L_23 - .L_22)
.L_22:
        /*005c*/ 	.word	0x00000000
        /*0060*/ 	.short	0x0004
        /*0062*/ 	.short	0x0020
        /*0064*/ 	.byte	0x00, 0xf4, 0x21, 0x00


	//----- nvinfo : EIATTR_KPARAM_INFO
	.align		4
.L_23:
        /*0068*/ 	.byte	0x04, 0x17
        /*006a*/ 	.short	(.L_25 - .L_24)
.L_24:
        /*006c*/ 	.word	0x00000000
        /*0070*/ 	.short	0x0003
        /*0072*/ 	.short	0x0018
        /*0074*/ 	.byte	0x00, 0xf4, 0x21, 0x00


	//----- nvinfo : EIATTR_KPARAM_INFO
	.align		4
.L_25:
        /*0078*/ 	.byte	0x04, 0x17
        /*007a*/ 	.short	(.L_27 - .L_26)
.L_26:
        /*007c*/ 	.word	0x00000000
        /*0080*/ 	.short	0x0002
        /*0082*/ 	.short	0x0010
        /*0084*/ 	.byte	0x00, 0xf4, 0x21, 0x00


	//----- nvinfo : EIATTR_KPARAM_INFO
	.align		4
.L_27:
        /*0088*/ 	.byte	0x04, 0x17
        /*008a*/ 	.short	(.L_29 - .L_28)
.L_28:
        /*008c*/ 	.word	0x00000000
        /*0090*/ 	.short	0x0001
        /*0092*/ 	.short	0x0008
        /*0094*/ 	.byte	0x00, 0xf4, 0x21, 0x00


	//----- nvinfo : EIATTR_KPARAM_INFO
	.align		4
.L_29:
        /*0098*/ 	.byte	0x04, 0x17
        /*009a*/ 	.short	(.L_31 - .L_30)
.L_30:
        /*009c*/ 	.word	0x00000000
        /*00a0*/ 	.short	0x0000
        /*00a2*/ 	.short	0x0000
        /*00a4*/ 	.byte	0x00, 0xf4, 0x21, 0x00


	//----- nvinfo : EIATTR_SPARSE_MMA_MASK
	.align		4
.L_31:
        /*00a8*/ 	.byte	0x03, 0x50
        /*00aa*/ 	.short	0x0000


	//----- nvinfo : EIATTR_MAXREG_COUNT
	.align		4
        /*00ac*/ 	.byte	0x03, 0x1b
        /*00ae*/ 	.short	0x00ff


	//----- nvinfo : EIATTR_EXIT_INSTR_OFFSETS
	.align		4
        /*00b0*/ 	.byte	0x04, 0x1c
        /*00b2*/ 	.short	(.L_33 - .L_32)


	//   ....[0]....
.L_32:
        /*00b4*/ 	.word	0x00000a60


	//----- nvinfo : EIATTR_REQNTID
	.align		4
.L_33:
        /*00b8*/ 	.byte	0x04, 0x10
        /*00ba*/ 	.short	(.L_35 - .L_34)
.L_34:
        /*00bc*/ 	.word	0x00000080
        /*00c0*/ 	.word	0x00000001
        /*00c4*/ 	.word	0x00000001


	//----- nvinfo : EIATTR_CBANK_PARAM_SIZE
	.align		4
.L_35:
        /*00c8*/ 	.byte	0x03, 0x19
        /*00ca*/ 	.short	0x004c


	//----- nvinfo : EIATTR_PARAM_CBANK
	.align		4
        /*00cc*/ 	.byte	0x04, 0x0a
        /*00ce*/ 	.short	(.L_37 - .L_36)
	.align		4
.L_36:
        /*00d0*/ 	.word	index@(.nv.constant0.triton_poi_fused__native_batch_norm_legit_no_training_add_convolution_relu_threshold_backward_3)
        /*00d4*/ 	.short	0x0210
        /*00d6*/ 	.short	0x004c


	//----- nvinfo : EIATTR_SW_WAR
	.align		4
.L_37:
        /*00d8*/ 	.byte	0x04, 0x36
        /*00da*/ 	.short	(.L_39 - .L_38)
.L_38:
        /*00dc*/ 	.word	0x00000008
.L_39:


//--------------------- .nv.callgraph             --------------------------
	.section	.nv.callgraph,"",@"SHT_CUDA_CALLGRAPH"
	.align	4
	.sectionentsize	8
	.align		4
        /*0000*/ 	.word	0x00000000
	.align		4
        /*0004*/ 	.word	0xffffffff
	.align		4
        /*0008*/ 	.word	0x00000000
	.align		4
        /*000c*/ 	.word	0xfffffffe
	.align		4
        /*0010*/ 	.word	0x00000000
	.align		4
        /*0014*/ 	.word	0xfffffffd
	.align		4
        /*0018*/ 	.word	0x00000000
	.align		4
        /*001c*/ 	.word	0xfffffffc


//--------------------- .nv.constant4             --------------------------
	.section	.nv.constant4,"a",@progbits
	.align	8
	.align		8
.nv.constant4:
        /*0000*/ 	.dword	_$_str
	.align		8
        /*0008*/ 	.dword	_$_str_$_2


//--------------------- .text.triton_poi_fused__native_batch_norm_legit_no_training_add_convolution_relu_threshold_backward_3 --------------------------
	.section	.text.triton_poi_fused__native_batch_norm_legit_no_training_add_convolution_relu_threshold_backward_3,"ax",@progbits
	.sectionflags	@"SHF_BARRIERS=1"
	.align	128
        .global         triton_poi_fused__native_batch_norm_legit_no_training_add_convolution_relu_threshold_backward_3
        .type           triton_poi_fused__native_batch_norm_legit_no_training_add_convolution_relu_threshold_backward_3,@function
        .size           triton_poi_fused__native_batch_norm_legit_no_training_add_convolution_relu_threshold_backward_3,(.L_x_1 - triton_poi_fused__native_batch_norm_legit_no_training_add_convolution_relu_threshold_backward_3)
        .other          triton_poi_fused__native_batch_norm_legit_no_training_add_convolution_relu_threshold_backward_3,@"STO_CUDA_ENTRY STV_DEFAULT"
triton_poi_fused__native_batch_norm_legit_no_training_add_convolution_relu_threshold_backward_3:
.text.triton_poi_fused__native_batch_norm_legit_no_training_add_convolution_relu_threshold_backward_3:
[----:B------:R-:W-:Y:S01]  /*0000*/  LDC R1, c[0x0][0x28] ;  /* 0x00000a00ff017b82 */ /* 0x000fe20000000800 */
[----:B------:R-:W1:Y:S07]  /*0010*/  S2R R3, SR_TID.X ;  /* 0x0000000000037919 */ /* 0x000e6e0000002100 */
[----:B------:R-:W2:Y:S01]  /*0020*/  LDC.64 R6, c[0x0][0x228] ;  /* 0x00008a00ff067b82 */ /* 0x000ea20000000a00 */
[----:B------:R-:W-:Y:S01]  /*0030*/  ULDC.64 UR6, c[0x0][0x208] ;  /* 0x0000820000067ab9 */ /* 0x000fe20000000a00 */
[----:B------:R-:W3:Y:S06]  /*0040*/  S2R R0, SR_CTAID.X ;  /* 0x0000000000007919 */ /* 0x000eec0000002500 */
[----:B------:R-:W4:Y:S08]  /*0050*/  LDC.64 R26, c[0x0][0x210] ;  /* 0x00008400ff1a7b82 */ /* 0x000f300000000a00 */
[----:B------:R-:W5:Y:S08]  /*0060*/  LDC.64 R8, c[0x0][0x218] ;  /* 0x00008600ff087b82 */ /* 0x000f700000000a00 */
[----:B------:R-:W2:Y:S08]  /*0070*/  LDC.64 R10, c[0x0][0x220] ;  /* 0x00008800ff0a7b82 */ /* 0x000eb00000000a00 */
[----:B------:R-:W5:Y:S01]  /*0080*/  LDC.64 R18, c[0x0][0x230] ;  /* 0x00008c00ff127b82 */ /* 0x000f620000000a00 */
[----:B-1----:R-:W-:-:S07]  /*0090*/  IMAD.SHL.U32 R16, R3, 0x8, RZ ;  /* 0x0000000803107824 */ /* 0x002fce00078e00ff */
[----:B------:R-:W1:Y:S01]  /*00a0*/  S2UR UR5, SR_CgaCtaId ;  /* 0x00000000000579c3 */ /* 0x000e620000008800 */
[----:B---3--:R-:W-:Y:S01]  /*00b0*/  IMAD.SHL.U32 R17, R0, 0x400, RZ ;  /* 0x0000040000117824 */ /* 0x008fe200078e00ff */
[----:B------:R-:W-:Y:S01]  /*00c0*/  SHF.R.S32.HI R5, RZ, 0x15, R0 ;  /* 0x00000015ff057819 */ /* 0x000fe20000011400 */
[----:B------:R-:W-:Y:S01]  /*00d0*/  UMOV UR4, 0x400 ;  /* 0x0000040000047882 */ /* 0x000fe20000000000 */
[----:B------:R-:W-:Y:S01]  /*00e0*/  LOP3.LUT R16, R16, 0x3f8, RZ, 0xc0, !PT ;  /* 0x000003f810107812 */ /* 0x000fe200078ec0ff */
[----:B------:R-:W-:Y:S01]  /*00f0*/  ULDC.64 UR8, c[0x0][0x250] ;  /* 0x0000940000087ab9 */ /* 0x000fe20000000a00 */
[----:B------:R-:W-:Y:S02]  /*0100*/  SGXT R5, R5, 0x1 ;  /* 0x000000010505781a */ /* 0x000fe40000000200 */
[----:B------:R-:W-:-:S04]  /*0110*/  LOP3.LUT R0, R17, R16, RZ, 0xfc, !PT ;  /* 0x0000001011007212 */ /* 0x000fc800078efcff */
[----:B------:R-:W-:-:S04]  /*0120*/  LEA.HI R5, R5, R0, RZ, 0xc ;  /* 0x0000000005057211 */ /* 0x000fc800078f60ff */
[----:B------:R-:W-:-:S04]  /*0130*/  SHF.R.S32.HI R5, RZ, 0xc, R5 ;  /* 0x0000000cff057819 */ /* 0x000fc80000011405 */
[----:B------:R-:W-:-:S04]  /*0140*/  LEA.HI R2, R5, R5, RZ, 0x6 ;  /* 0x0000000505027211 */ /* 0x000fc800078f30ff */
[----:B------:R-:W-:-:S05]  /*0150*/  LOP3.LUT R2, R2, 0xffffffc0, RZ, 0xc0, !PT ;  /* 0xffffffc002027812 */ /* 0x000fca00078ec0ff */
[----:B------:R-:W-:Y:S02]  /*0160*/  IMAD.IADD R29, R5, 0x1, -R2 ;  /* 0x00000001051d7824 */ /* 0x000fe400078e0a02 */
[----:B----4-:R-:W-:Y:S01]  /*0170*/  IMAD.WIDE R20, R0, 0x4, R26 ;  /* 0x0000000400147825 */ /* 0x010fe200078e021a */
[----:B------:R-:W3:Y:S03]  /*0180*/  LDC.64 R4, c[0x0][0x238] ;  /* 0x00008e00ff047b82 */ /* 0x000ee60000000a00 */
[C---:B--2---:R-:W-:Y:S01]  /*0190*/  IMAD.WIDE R6, R29.reuse, 0x4, R6 ;  /* 0x000000041d067825 */ /* 0x044fe200078e0206 */
[----:B------:R-:W2:Y:S03]  /*01a0*/  LDG.E.128 R12, desc[UR6][R20.64] ;  /* 0x00000006140c7981 */ /* 0x000ea6000c1e1d00 */
[----:B-----5:R-:W-:-:S02]  /*01b0*/  IMAD.WIDE R8, R29, 0x4, R8 ;  /* 0x000000041d087825 */ /* 0x020fc400078e0208 */
[----:B------:R-:W4:Y:S04]  /*01c0*/  LDG.E.EL R6, desc[UR6][R6.64] ;  /* 0x0000000606067981 */ /* 0x000f28000c2e1900 */
[----:B------:R-:W2:Y:S04]  /*01d0*/  LDG.E.EL R8, desc[UR6][R8.64] ;  /* 0x0000000608087981 */ /* 0x000ea8000c2e1900 */
[----:B------:R-:W5:Y:S01]  /*01e0*/  LDG.E.128 R20, desc[UR6][R20.64+0x10] ;  /* 0x0000100614147981 */ /* 0x000f62000c1e1d00 */
[C---:B0-----:R-:W-:Y:S02]  /*01f0*/  IMAD.WIDE R24, R29.reuse, 0x4, R10 ;  /* 0x000000041d187825 */ /* 0x041fe400078e020a */
[----:B------:R-:W0:Y:S02]  /*0200*/  LDC.64 R10, c[0x0][0x240] ;  /* 0x00009000ff0a7b82 */ /* 0x000e240000000a00 */
[----:B------:R-:W-:-:S02]  /*0210*/  IMAD.WIDE R18, R29, 0x4, R18 ;  /* 0x000000041d127825 */ /* 0x000fc400078e0212 */
[----:B------:R-:W5:Y:S02]  /*0220*/  LDG.E.EL R24, desc[UR6][R24.64] ;  /* 0x0000000618187981 */ /* 0x000f64000c2e1900 */
[----:B---3--:R-:W-:Y:S02]  /*0230*/  IMAD.WIDE R28, R29, 0x4, R4 ;  /* 0x000000041d1c7825 */ /* 0x008fe400078e0204 */
[----:B------:R-:W3:Y:S04]  /*0240*/  LDG.E.EL R18, desc[UR6][R18.64] ;  /* 0x0000000612127981 */ /* 0x000ee8000c2e1900 */
[----:B------:R0:W3:Y:S02]  /*0250*/  LDG.E.EL R2, desc[UR6][R28.64] ;  /* 0x000000061c027981 */ /* 0x0000e4000c2e1900 */
[----:B0-----:R-:W-:Y:S01]  /*0260*/  IMAD.WIDE R10, R0, 0x4, R10 ;  /* 0x00000004000a7825 */ /* 0x001fe200078e020a */
[----:B-1----:R-:W-:-:S03]  /*0270*/  UPRMT UR4, UR5, 0x654, UR4 ;  /* 0x0000065405047896 */ /* 0x002fc60008000004 */
[----:B------:R-:W-:-:S03]  /*0280*/  IMAD.MOV.U32 R28, RZ, RZ, 0x3e800000 ;  /* 0x3e800000ff1c7424 */ /* 0x000fc600078e00ff */
[----:B------:R-:W-:Y:S01]  /*0290*/  LEA R16, R16, UR4, 0x2 ;  /* 0x0000000410107c11 */ /* 0x000fe2000f8e10ff */
[----:B------:R-:W-:-:S05]  /*02a0*/  IMAD.SHL.U32 R29, R3, 0x4, RZ ;  /* 0x00000004031d7824 */ /* 0x000fca00078e00ff */
[----:B------:R-:W-:Y:S01]  /*02b0*/  LOP3.LUT R29, R29, 0x1fc, RZ, 0xc0, !PT ;  /* 0x000001fc1d1d7812 */ /* 0x000fe200078ec0ff */
[----:B----4-:R-:W-:Y:S02]  /*02c0*/  FADD R9, R6, 9.9999997473787516356e-06 ;  /* 0x3727c5ac06097421 */ /* 0x010fe40000000000 */
[----:B------:R-:W4:Y:S02]  /*02d0*/  LDG.E.128 R4, desc[UR6][R10.64] ;  /* 0x000000060a047981 */ /* 0x000f24000c1e1d00 */
[----:B------:R0:W1:Y:S01]  /*02e0*/  MUFU.SQRT R25, R9 ;  /* 0x0000000900197308 */ /* 0x0000620000002000 */
[--C-:B--2---:R-:W-:Y:S01]  /*02f0*/  FADD R12, R12, R8.reuse ;  /* 0x000000080c0c7221 */ /* 0x104fe20000000000 */
[--C-:B------:R-:W-:Y:S01]  /*0300*/  FADD R13, R13, R8.reuse ;  /* 0x000000080d0d7221 */ /* 0x100fe20000000000 */
[--C-:B------:R-:W-:Y:S01]  /*0310*/  FADD R14, R14, R8.reuse ;  /* 0x000000080e0e7221 */ /* 0x100fe20000000000 */
[--C-:B------:R-:W-:Y:S01]  /*0320*/  FADD R15, R15, R8.reuse ;  /* 0x000000080f0f7221 */ /* 0x100fe20000000000 */
[--C-:B-----5:R-:W-:Y:S01]  /*0330*/  FADD R20, R20, R8.reuse ;  /* 0x0000000814147221 */ /* 0x120fe20000000000 */
[--C-:B------:R-:W-:Y:S01]  /*0340*/  FADD R21, R21, R8.reuse ;  /* 0x0000000815157221 */ /* 0x100fe20000000000 */
[--C-:B------:R-:W-:Y:S01]  /*0350*/  FADD R22, R22, R8.reuse ;  /* 0x0000000816167221 */ /* 0x100fe20000000000 */
[----:B------:R-:W-:-:S02]  /*0360*/  FADD R23, R23, R8 ;  /* 0x0000000817177221 */ /* 0x000fc40000000000 */
[----:B0-----:R-:W2:Y:S01]  /*0370*/  LDG.E.128 R8, desc[UR6][R10.64+0x10] ;  /* 0x000010060a087981 */ /* 0x001ea2000c1e1d00 */
[C---:B-1----:R-:W-:Y:S02]  /*0380*/  FSETP.GT.AND P0, PT, R25.reuse, 8.50705917302346158658e+37, PT ;  /* 0x7e8000001900780b */ /* 0x042fe40003f04000 */
[----:B------:R-:W-:-:S11]  /*0390*/  FSETP.GEU.AND P1, PT, R25, 1.175494350822287508e-38, PT ;  /* 0x008000001900780b */ /* 0x000fd60003f2e000 */
[----:B------:R-:W-:-:S04]  /*03a0*/  @P0 FMUL R25, R25, 0.25 ;  /* 0x3e80000019190820 */ /* 0x000fc80000400000 */
[----:B------:R-:W-:-:S04]  /*03b0*/  @!P1 FMUL R25, R25, 16777216 ;  /* 0x4b80000019199820 */ /* 0x000fc80000400000 */
[----:B------:R-:W0:Y:S01]  /*03c0*/  MUFU.RCP R19, R25 ;  /* 0x0000001900137308 */ /* 0x000e220000001000 */
[----:B------:R1:W-:Y:S01]  /*03d0*/  STS.128 [R16], R12 ;  /* 0x0000000c10007388 */ /* 0x0003e20000000c00 */
[----:B------:R-:W-:-:S03]  /*03e0*/  FSEL R28, R28, 1, P0 ;  /* 0x3f8000001c1c7808 */ /* 0x000fc60000000000 */
[----:B------:R5:W-:Y:S02]  /*03f0*/  STS.128 [R16+0x10], R20 ;  /* 0x0000101410007388 */ /* 0x000be40000000c00 */
[----:B------:R-:W-:-:S04]  /*0400*/  @!P1 FMUL R28, R28, 16777216 ;  /* 0x4b8000001c1c9820 */ /* 0x000fc80000400000 */
[----:B0-----:R-:W-:Y:S01]  /*0410*/  FMUL R19, R19, R28 ;  /* 0x0000001c13137220 */ /* 0x001fe20000400000 */
[C---:B-1----:R-:W-:Y:S01]  /*0420*/  FADD R13, -R24.reuse, R13 ;  /* 0x0000000d180d7221 */ /* 0x042fe20000000100 */
[C---:B------:R-:W-:Y:S01]  /*0430*/  FADD R12, -R24.reuse, R12 ;  /* 0x0000000c180c7221 */ /* 0x040fe20000000100 */
[C---:B------:R-:W-:Y:S01]  /*0440*/  FADD R14, -R24.reuse, R14 ;  /* 0x0000000e180e7221 */ /* 0x040fe20000000100 */
[C---:B------:R-:W-:Y:S01]  /*0450*/  FADD R15, -R24.reuse, R15 ;  /* 0x0000000f180f7221 */ /* 0x040fe20000000100 */
[C---:B-----5:R-:W-:Y:S01]  /*0460*/  FADD R21, -R24.reuse, R21 ;  /* 0x0000001518157221 */ /* 0x060fe20000000100 */
[C---:B------:R-:W-:Y:S01]  /*0470*/  FADD R22, -R24.reuse, R22 ;  /* 0x0000001618167221 */ /* 0x040fe20000000100 */
[C---:B------:R-:W-:Y:S01]  /*0480*/  FADD R23, -R24.reuse, R23 ;  /* 0x0000001718177221 */ /* 0x040fe20000000100 */
[----:B------:R-:W-:Y:S01]  /*0490*/  FADD R24, -R24, R20 ;  /* 0x0000001418187221 */ /* 0x000fe20000000100 */
[C---:B------:R-:W-:Y:S01]  /*04a0*/  FMUL R3, R19.reuse, R13 ;  /* 0x0000000d13037220 */ /* 0x040fe20000400000 */
[C---:B------:R-:W-:Y:S01]  /*04b0*/  FMUL R13, R19.reuse, R21 ;  /* 0x00000015130d7220 */ /* 0x040fe20000400000 */
[C---:B------:R-:W-:Y:S01]  /*04c0*/  FMUL R12, R19.reuse, R12 ;  /* 0x0000000c130c7220 */ /* 0x040fe20000400000 */
[C---:B------:R-:W-:Y:S01]  /*04d0*/  FMUL R14, R19.reuse, R14 ;  /* 0x0000000e130e7220 */ /* 0x040fe20000400000 */
[C---:B------:R-:W-:Y:S01]  /*04e0*/  FMUL R15, R19.reuse, R15 ;  /* 0x0000000f130f7220 */ /* 0x040fe20000400000 */
[C---:B------:R-:W-:Y:S01]  /*04f0*/  FMUL R22, R19.reuse, R22 ;  /* 0x0000001613167220 */ /* 0x040fe20000400000 */
[C---:B------:R-:W-:Y:S01]  /*0500*/  FMUL R24, R19.reuse, R24 ;  /* 0x0000001813187220 */ /* 0x040fe20000400000 */
[----:B------:R-:W-:Y:S01]  /*0510*/  FMUL R21, R19, R23 ;  /* 0x0000001713157220 */ /* 0x000fe20000400000 */
[C-C-:B---3--:R-:W-:Y:S01]  /*0520*/  FFMA R19, R18.reuse, R3, R2.reuse ;  /* 0x0000000312137223 */ /* 0x148fe20000000002 */
[----:B------:R-:W-:Y:S01]  /*0530*/  LEA R3, R29, UR4, 0x2 ;  /* 0x000000041d037c11 */ /* 0x000fe2000f8e10ff */
[C-C-:B------:R-:W-:Y:S01]  /*0540*/  FFMA R28, R18.reuse, R15, R2.reuse ;  /* 0x0000000f121c7223 */ /* 0x140fe20000000002 */
[C-C-:B------:R-:W-:Y:S01]  /*0550*/  FFMA R20, R18.reuse, R14, R2.reuse ;  /* 0x0000000e12147223 */ /* 0x140fe20000000002 */
[C-C-:B------:R-:W-:Y:S01]  /*0560*/  FFMA R25, R18.reuse, R12, R2.reuse ;  /* 0x0000000c12197223 */ /* 0x140fe20000000002 */
[C-C-:B------:R-:W-:Y:S01]  /*0570*/  FFMA R23, R18.reuse, R13, R2.reuse ;  /* 0x0000000d12177223 */ /* 0x140fe20000000002 */
[----:B------:R-:W-:Y:S01]  /*0580*/  BAR.SYNC.DEFER_BLOCKING 0x0 ;  /* 0x0000000000007b1d */ /* 0x000fe20000010000 */
[C-C-:B------:R-:W-:Y:S01]  /*0590*/  FFMA R22, R18.reuse, R22, R2.reuse ;  /* 0x0000001612167223 */ /* 0x140fe20000000002 */
[C-C-:B------:R-:W-:Y:S01]  /*05a0*/  FFMA R21, R18.reuse, R21, R2.reuse ;  /* 0x0000001512157223 */ /* 0x140fe20000000002 */
[----:B------:R-:W-:-:S03]  /*05b0*/  FFMA R24, R18, R24, R2 ;  /* 0x0000001812187223 */ /* 0x000fc60000000002 */
[----:B------:R-:W-:Y:S01]  /*05c0*/  ULDC.64 UR4, c[0x0][0x210] ;  /* 0x0000840000047ab9 */ /* 0x000fe20000000a00 */
[----:B------:R-:W0:Y:S01]  /*05d0*/  LDS.128 R12, [R3] ;  /* 0x00000000030c7984 */ /* 0x000e220000000c00 */
[----:B------:R-:W-:-:S05]  /*05e0*/  LOP3.LUT R2, R17, R29, RZ, 0xfc, !PT ;  /* 0x0000001d11027212 */ /* 0x000fca00078efcff */
[----:B------:R-:W-:Y:S01]  /*05f0*/  IMAD.WIDE R26, R2, 0x4, R26 ;  /* 0x00000004021a7825 */ /* 0x000fe200078e021a */
[----:B------:R-:W-:-:S03]  /*0600*/  SHF.R.S32.HI R17, RZ, 0x1f, R17 ;  /* 0x0000001fff117819 */ /* 0x000fc60000011411 */
[C---:B------:R-:W-:Y:S01]  /*0610*/  IMAD.SHL.U32 R18, R2.reuse, 0x4, RZ ;  /* 0x0000000402127824 */ /* 0x040fe200078e00ff */
[----:B0-----:R0:W-:Y:S04]  /*0620*/  STG.E.128 desc[UR6][R26.64], R12 ;  /* 0x0000000c1a007986 */ /* 0x0011e8000c101d06 */
[----:B------:R-:W1:Y:S01]  /*0630*/  LDS.128 R12, [R3+0x800] ;  /* 0x00080000030c7984 */ /* 0x000e620000000c00 */
[----:B------:R-:W-:Y:S02]  /*0640*/  SHF.L.U64.HI R17, R2, 0x2, R17 ;  /* 0x0000000202117819 */ /* 0x000fe40000010211 */
[----:B0-----:R-:W-:-:S04]  /*0650*/  IADD3 R26, P2, R18, UR4, RZ ;  /* 0x00000004121a7c10 */ /* 0x001fc8000ff5e0ff */
[----:B------:R-:W-:Y:S01]  /*0660*/  IADD3.X R27, R17, UR5, RZ, P2, !PT ;  /* 0x00000005111b7c10 */ /* 0x000fe200097fe4ff */
[----:B------:R-:W-:Y:S01]  /*0670*/  ULDC.64 UR4, c[0x0][0x248] ;  /* 0x0000920000047ab9 */ /* 0x000fe20000000a00 */
[----:B------:R-:W-:Y:S02]  /*0680*/  FSETP.GEU.AND P6, PT, R19, RZ, PT ;  /* 0x000000ff1300720b */ /* 0x000fe40003fce000 */
[----:B------:R-:W-:Y:S02]  /*0690*/  FSETP.GEU.AND P0, PT, R25, RZ, PT ;  /* 0x000000ff1900720b */ /* 0x000fe40003f0e000 */
[----:B------:R-:W-:Y:S02]  /*06a0*/  FSEL R19, R19, RZ, P6 ;  /* 0x000000ff13137208 */ /* 0x000fe40003000000 */
[----:B------:R-:W-:Y:S02]  /*06b0*/  FSETP.GEU.AND P1, PT, R28, RZ, PT ;  /* 0x000000ff1c00720b */ /* 0x000fe40003f2e000 */
[----:B------:R-:W-:Y:S01]  /*06c0*/  FSETP.GEU.AND P5, PT, R20, RZ, PT ;  /* 0x000000ff1400720b */ /* 0x000fe20003fae000 */
[----:B-1----:R0:W-:Y:S01]  /*06d0*/  STG.E.128 desc[UR6][R26.64+0x800], R12 ;  /* 0x0008000c1a007986 */ /* 0x0021e2000c101d06 */
[----:B------:R-:W-:-:S02]  /*06e0*/  FSETP.GEU.AND P4, PT, R24, RZ, PT ;  /* 0x000000ff1800720b */ /* 0x000fc40003f8e000 */
[----:B------:R-:W-:Y:S02]  /*06f0*/  FSETP.GEU.AND P3, PT, R23, RZ, PT ;  /* 0x000000ff1700720b */ /* 0x000fe40003f6e000 */
[----:B------:R-:W-:Y:S02]  /*0700*/  FSETP.GEU.AND P2, PT, R22, RZ, PT ;  /* 0x000000ff1600720b */ /* 0x000fe40003f4e000 */
[----:B------:R-:W-:Y:S02]  /*0710*/  FSETP.GEU.AND P6, PT, R21, RZ, PT ;  /* 0x000000ff1500720b */ /* 0x000fe40003fce000 */
[----:B------:R-:W-:Y:S02]  /*0720*/  FSEL R25, R25, RZ, P0 ;  /* 0x000000ff19197208 */ /* 0x000fe40000000000 */
[----:B------:R-:W-:Y:S02]  /*0730*/  FSEL R28, R28, RZ, P1 ;  /* 0x000000ff1c1c7208 */ /* 0x000fe40000800000 */
[----:B------:R-:W-:-:S02]  /*0740*/  FSEL R20, R20, RZ, P5 ;  /* 0x000000ff14147208 */ /* 0x000fc40002800000 */
[----:B0-----:R-:W-:Y:S02]  /*0750*/  FSEL R12, R24, RZ, P4 ;  /* 0x000000ff180c7208 */ /* 0x001fe40002000000 */
[----:B------:R-:W-:Y:S02]  /*0760*/  FSEL R13, R23, RZ, P3 ;  /* 0x000000ff170d7208 */ /* 0x000fe40001800000 */
[----:B------:R-:W-:Y:S02]  /*0770*/  FSEL R14, R22, RZ, P2 ;  /* 0x000000ff160e7208 */ /* 0x000fe40001000000 */
[----:B------:R-:W-:Y:S01]  /*0780*/  FSEL R15, R21, RZ, P6 ;  /* 0x000000ff150f7208 */ /* 0x000fe20003000000 */
[----:B------:R-:W0:Y:S01]  /*0790*/  LDC.64 R22, c[0x0][0x248] ;  /* 0x00009200ff167b82 */ /* 0x000e220000000a00 */
[----:B------:R-:W-:Y:S02]  /*07a0*/  FSETP.GTU.AND P0, PT, R28, RZ, PT ;  /* 0x000000ff1c00720b */ /* 0x000fe40003f0c000 */
[----:B------:R-:W-:-:S02]  /*07b0*/  FSETP.GTU.AND P3, PT, R20, RZ, PT ;  /* 0x000000ff1400720b */ /* 0x000fc40003f6c000 */
[----:B------:R-:W-:Y:S02]  /*07c0*/  FSETP.GTU.AND P2, PT, R19, RZ, PT ;  /* 0x000000ff1300720b */ /* 0x000fe40003f4c000 */
[----:B------:R-:W-:Y:S02]  /*07d0*/  FSETP.GTU.AND P4, PT, R14, RZ, PT ;  /* 0x000000ff0e00720b */ /* 0x000fe40003f8c000 */
[----:B------:R-:W-:Y:S01]  /*07e0*/  FSETP.GTU.AND P1, PT, R25, RZ, PT ;  /* 0x000000ff1900720b */ /* 0x000fe20003f2c000 */
[----:B0-----:R-:W-:-:S04]  /*07f0*/  IMAD.WIDE R22, R2, 0x4, R22 ;  /* 0x0000000402167825 */ /* 0x001fc800078e0216 */
[----:B----4-:R-:W-:Y:S01]  /*0800*/  FADD R4, R4, R25 ;  /* 0x0000001904047221 */ /* 0x010fe20000000000 */
[----:B------:R-:W-:Y:S01]  /*0810*/  FADD R7, R7, R28 ;  /* 0x0000001c07077221 */ /* 0x000fe20000000000 */
[----:B------:R-:W-:Y:S01]  /*0820*/  FADD R5, R5, R19 ;  /* 0x0000001305057221 */ /* 0x000fe20000000000 */
[----:B------:R-:W-:Y:S01]  /*0830*/  FADD R6, R6, R20 ;  /* 0x0000001406067221 */ /* 0x000fe20000000000 */
[----:B------:R-:W-:Y:S01]  /*0840*/  BAR.SYNC.DEFER_BLOCKING 0x0 ;  /* 0x0000000000007b1d */ /* 0x000fe20000010000 */
[----:B--2---:R-:W-:Y:S01]  /*0850*/  FADD R8, R8, R12 ;  /* 0x0000000c08087221 */ /* 0x004fe20000000000 */
[----:B------:R-:W-:Y:S01]  /*0860*/  FADD R9, R9, R13 ;  /* 0x0000000d09097221 */ /* 0x000fe20000000000 */
[----:B------:R-:W-:Y:S01]  /*0870*/  FADD R10, R10, R14 ;  /* 0x0000000e0a0a7221 */ /* 0x000fe20000000000 */
[----:B------:R-:W-:Y:S02]  /*0880*/  FADD R11, R11, R15 ;  /* 0x0000000f0b0b7221 */ /* 0x000fe40000000000 */
[----:B------:R-:W-:Y:S04]  /*0890*/  STS.128 [R16], R4 ;  /* 0x0000000410007388 */ /* 0x000fe80000000c00 */
[----:B------:R0:W-:Y:S01]  /*08a0*/  STS.128 [R16+0x10], R8 ;  /* 0x0000100810007388 */ /* 0x0001e20000000c00 */
[----:B------:R-:W-:Y:S01]  /*08b0*/  BAR.SYNC.DEFER_BLOCKING 0x0 ;  /* 0x0000000000007b1d */ /* 0x000fe20000010000 */
[----:B------:R-:W-:-:S02]  /*08c0*/  SEL R14, RZ, 0x1, P0 ;  /* 0x00000001ff0e7807 */ /* 0x000fc40000000000 */
[----:B------:R-:W-:-:S03]  /*08d0*/  SEL R19, RZ, 0x1, P3 ;  /* 0x00000001ff137807 */ /* 0x000fc60001800000 */
[----:B------:R-:W1:Y:S04]  /*08e0*/  LDS.128 R4, [R3] ;  /* 0x0000000003047984 */ /* 0x000e680000000c00 */
[----:B------:R2:W3:Y:S01]  /*08f0*/  LDS.128 R8, [R3+0x800] ;  /* 0x0008000003087984 */ /* 0x0004e20000000c00 */
[----:B------:R-:W-:Y:S02]  /*0900*/  FSETP.GTU.AND P0, PT, R15, RZ, PT ;  /* 0x000000ff0f00720b */ /* 0x000fe40003f0c000 */
[----:B------:R-:W-:Y:S02]  /*0910*/  PRMT R14, R19, 0x3340, R14 ;  /* 0x00003340130e7816 */ /* 0x000fe4000000000e */
[----:B------:R-:W-:Y:S02]  /*0920*/  SEL R15, RZ, 0x1, P2 ;  /* 0x00000001ff0f7807 */ /* 0x000fe40001000000 */
[----:B0-----:R-:W-:-:S02]  /*0930*/  SEL R16, RZ, 0x1, P1 ;  /* 0x00000001ff107807 */ /* 0x001fc40000800000 */
[----:B------:R-:W-:Y:S02]  /*0940*/  SEL R19, RZ, 0x1, P0 ;  /* 0x00000001ff137807 */ /* 0x000fe40000000000 */
[----:B------:R-:W-:Y:S02]  /*0950*/  FSETP.GTU.AND P1, PT, R13, RZ, PT ;  /* 0x000000ff0d00720b */ /* 0x000fe40003f2c000 */
[----:B------:R-:W-:Y:S02]  /*0960*/  FSETP.GTU.AND P0, PT, R12, RZ, PT ;  /* 0x000000ff0c00720b */ /* 0x000fe40003f0c000 */
[----:B--2---:R-:W-:Y:S02]  /*0970*/  PRMT R3, R16, 0x3340, R15 ;  /* 0x0000334010037816 */ /* 0x004fe4000000000f */
[----:B------:R-:W-:Y:S02]  /*0980*/  SEL R20, RZ, 0x1, P4 ;  /* 0x00000001ff147807 */ /* 0x000fe40002000000 */
[----:B------:R-:W-:-:S02]  /*0990*/  SEL R13, RZ, 0x1, P1 ;  /* 0x00000001ff0d7807 */ /* 0x000fc40000800000 */
[----:B------:R-:W-:Y:S02]  /*09a0*/  SEL R16, RZ, 0x1, P0 ;  /* 0x00000001ff107807 */ /* 0x000fe40000000000 */
[----:B------:R-:W-:Y:S02]  /*09b0*/  IADD3 R18, P0, R18, UR4, RZ ;  /* 0x0000000412127c10 */ /* 0x000fe4000ff1e0ff */
[----:B------:R-:W-:Y:S02]  /*09c0*/  PRMT R15, R20, 0x3340, R19 ;  /* 0x00003340140f7816 */ /* 0x000fe40000000013 */
[----:B------:R-:W-:Y:S02]  /*09d0*/  IADD3 R12, P1, R0, UR8, RZ ;  /* 0x00000008000c7c10 */ /* 0x000fe4000ff3e0ff */
[----:B------:R-:W-:Y:S02]  /*09e0*/  PRMT R16, R16, 0x3340, R13 ;  /* 0x0000334010107816 */ /* 0x000fe4000000000d */
[----:B------:R-:W-:-:S02]  /*09f0*/  IADD3.X R19, R17, UR5, RZ, P0, !PT ;  /* 0x0000000511137c10 */ /* 0x000fc400087fe4ff */
[----:B------:R-:W-:Y:S02]  /*0a00*/  LEA.HI.X.SX32 R13, R0, UR9, 0x1, P1 ;  /* 0x00000009000d7c11 */ /* 0x000fe400088f0eff */
[----:B------:R-:W-:Y:S02]  /*0a10*/  PRMT R14, R3, 0x5410, R14 ;  /* 0x00005410030e7816 */ /* 0x000fe4000000000e */
[----:B------:R-:W-:Y:S01]  /*0a20*/  PRMT R15, R16, 0x5410, R15 ;  /* 0x00005410100f7816 */ /* 0x000fe2000000000f */
[----:B-1----:R-:W-:Y:S04]  /*0a30*/  STG.E.128 desc[UR6][R22.64], R4 ;  /* 0x0000000416007986 */ /* 0x002fe8000c101d06 */
[----:B---3--:R-:W-:Y:S04]  /*0a40*/  STG.E.128 desc[UR6][R18.64+0x800], R8 ;  /* 0x0008000812007986 */ /* 0x008fe8000c101d06 */
[----:B------:R-:W-:Y:S01]  /*0a50*/  STG.E.64 desc[UR6][R12.64], R14 ;  /* 0x0000000e0c007986 */ /* 0x000fe2000c101b06 */
[----:B------:R-:W-:Y:S05]  /*0a60*/  EXIT ;  /* 0x000000000000794d */ /* 0x000fea0003800000 */
.L_x_0:
[----:B------:R-:W-:-:S00]  /*0a70*/  BRA `(.L_x_0) ;  /* 0xfffffffc00fc7947 */ /* 0x000fc0000383ffff */
[----:B------:R-:W-:-:S00]  /*0a80*/  NOP ;  /* 0x0000000000007918 */ /* 0x000fc00000000000 */
[----:B------:R-:W-:-:S00]  /*0a90*/  NOP ;  /* 0x0000000000007918 */ /* 0x000fc00000000000 */
[----:B------:R-:W-:-:S00]  /*0aa0*/  NOP ;  /* 0x0000000000007918 */ /* 0x000fc00000000000 */
[----:B------:R-:W-:-:S00]  /*0ab0*/  NOP ;  /* 0x0000000000007918 */ /* 0x000fc00000000000 */
[----:B------:R-:W-:-:S00]  /*0ac0*/  NOP ;  /* 0x0000000000007918 */ /* 0x000fc00000000000 */
[----:B------:R-:W-:-:S00]  /*0ad0*/  NOP ;  /* 0x0000000000007918 */ /* 0x000fc00000000000 */
[----:B------:R-:W-:-:S00]  /*0ae0*/  NOP ;  /* 0x0000000000007918 */ /* 0x000fc00000000000 */
[----:B------:R-:W-:-:S00]  /*0af0*/  NOP ;  /* 0x0000000000007918 */ /* 0x000fc00000000000 */
.L_x_1:


//--------------------- .nv.global.init           --------------------------
	.section	.nv.global.init,"aw",@progbits
.nv.global.init:
	.type		_$_str,@object
	.size		_$_str,(_$_str_$_2 - _$_str)
_$_str:
        /*0000*/ 	.byte	0x5f, 0x5f, 0x43, 0x55, 0x44, 0x41, 0x5f, 0x46, 0x54, 0x5a, 0x00
	.type		_$_str_$_2,@object
	.size		_$_str_$_2,(.L_1 - _$_str_$_2)
_$_str_$_2:
        /*000b*/ 	.byte	0x5f, 0x5f, 0x43, 0x55, 0x44, 0x41, 0x5f, 0x50, 0x52, 0x45, 0x43, 0x5f, 0x53, 0x51, 0x52, 0x54
        /*001b*/ 	.byte	0x00
.L_1:


//--------------------- .nv.shared.triton_poi_fused__native_batch_norm_legit_no_training_add_convolution_relu_threshold_backward_3 --------------------------
	.section	.nv.shared.triton_poi_fused__native_batch_norm_legit_no_training_add_convolution_relu_threshold_backward_3,"aw",@nobits
	.sectionflags	@""
	.align	16
	.zero		1024


//--------------------- .nv.constant0.triton_poi_fused__native_batch_norm_legit_no_training_add_convolution_relu_threshold_backward_3 --------------------------
	.section	.nv.constant0.triton_poi_fused__native_batch_norm_legit_no_training_add_convolution_relu_threshold_backward_3,"a",@progbits
	.sectionflags	@""
	.align	4
.nv.constant0.triton_poi_fused__native_batch_norm_legit_no_training_add_convolution_relu_threshold_backward_3:
	.zero		604
